	.headerflags	@"EF_CUDA_TEXMODE_UNIFIED EF_CUDA_64BIT_ADDRESS EF_CUDA_ACCELERATORS EF_CUDA_SM90 EF_CUDA_VIRTUAL_SM(EF_CUDA_SM90)"
	.elftype	@"ET_EXEC"


//--------------------- .nv.info                  --------------------------
	.section	.nv.info,"",@"SHT_CUDA_INFO"
	.align	4


	//----- nvinfo : EIATTR_REGCOUNT
	.align		4
        /*0000*/ 	.byte	0x04, 0x2f
        /*0002*/ 	.short	(.L_1 - .L_0)
	.align		4
.L_0:
        /*0004*/ 	.word	index@(triton_poi_fused__unsafe_index_add_mul_sub_32)
        /*0008*/ 	.word	0x00000022


	//----- nvinfo : EIATTR_MIN_STACK_SIZE
	.align		4
.L_1:
        /*000c*/ 	.byte	0x04, 0x12
        /*000e*/ 	.short	(.L_3 - .L_2)
	.align		4
.L_2:
        /*0010*/ 	.word	index@(triton_poi_fused__unsafe_index_add_mul_sub_32)
        /*0014*/ 	.word	0x00000000


	//----- nvinfo : EIATTR_FRAME_SIZE
	.align		4
.L_3:
        /*0018*/ 	.byte	0x04, 0x11
        /*001a*/ 	.short	(.L_5 - .L_4)
	.align		4
.L_4:
        /*001c*/ 	.word	index@(triton_poi_fused__unsafe_index_add_mul_sub_32)
        /*0020*/ 	.word	0x00000000


	//----- nvinfo : EIATTR_MIN_STACK_SIZE
	.align		4
.L_5:
        /*0024*/ 	.byte	0x04, 0x12
        /*0026*/ 	.short	(.L_7 - .L_6)
	.align		4
.L_6:
        /*0028*/ 	.word	index@(triton_poi_fused__unsafe_index_add_mul_sub_32)
        /*002c*/ 	.word	0x00000000
.L_7:


//--------------------- .nv.info.triton_poi_fused__unsafe_index_add_mul_sub_32 --------------------------
	.section	.nv.info.triton_poi_fused__unsafe_index_add_mul_sub_32,"",@"SHT_CUDA_INFO"
	.sectionflags	@""
	.align	4


	//----- nvinfo : EIATTR_CUDA_API_VERSION
	.align		4
        /*0000*/ 	.byte	0x04, 0x37
        /*0002*/ 	.short	(.L_9 - .L_8)
.L_8:
        /*0004*/ 	.word	0x0000007c


	//----- nvinfo : EIATTR_KPARAM_INFO
	.align		4
.L_9:
        /*0008*/ 	.byte	0x04, 0x17
        /*000a*/ 	.short	(.L_11 - .L_10)
.L_10:
        /*000c*/ 	.word	0x00000000
        /*0010*/ 	.short	0x0006
        /*0012*/ 	.short	0x0030
        /*0014*/ 	.byte	0x00, 0xf0, 0x11, 0x00


	//----- nvinfo : EIATTR_KPARAM_INFO
	.align		4
.L_11:
        /*0018*/ 	.byte	0x04, 0x17
        /*001a*/ 	.short	(.L_13 - .L_12)
.L_12:
        /*001c*/ 	.word	0x00000000
        /*0020*/ 	.short	0x0005
        /*0022*/ 	.short	0x0028
        /*0024*/ 	.byte	0x00, 0xf4, 0x21, 0x00


	//----- nvinfo : EIATTR_KPARAM_INFO
	.align		4
.L_13:
        /*0028*/ 	.byte	0x04, 0x17
        /*002a*/ 	.short	(.L_15 - .L_14)
.L_14:
        /*002c*/ 	.word	0x00000000
        /*0030*/ 	.short	0x0004
        /*0032*/ 	.short	0x0020
        /*0034*/ 	.byte	0x00, 0xf4, 0x21, 0x00


	//----- nvinfo : EIATTR_KPARAM_INFO
	.align		4
.L_15:
        /*0038*/ 	.byte	0x04, 0x17
        /*003a*/ 	.short	(.L_17 - .L_16)
.L_16:
        /*003c*/ 	.word	0x00000000
        /*0040*/ 	.short	0x0003
        /*0042*/ 	.short	0x0018
        /*0044*/ 	.byte	0x00, 0xf4, 0x21, 0x00


	//----- nvinfo : EIATTR_KPARAM_INFO
	.align		4
.L_17:
        /*0048*/ 	.byte	0x04, 0x17
        /*004a*/ 	.short	(.L_19 - .L_18)
.L_18:
        /*004c*/ 	.word	0x00000000
        /*0050*/ 	.short	0x0002
        /*0052*/ 	.short	0x0010
        /*0054*/ 	.byte	0x00, 0xf4, 0x21, 0x00


	//----- nvinfo : EIATTR_KPARAM_INFO
	.align		4
.L_19:
        /*0058*/ 	.byte	0x04, 0x17
        /*005a*/ 	.short	(.L_21 - .L_20)
.L_20:
        /*005c*/ 	.word	0x00000000
        /*0060*/ 	.short	0x0001
        /*0062*/ 	.short	0x0008
        /*0064*/ 	.byte	0x00, 0xf4, 0x21, 0x00


	//----- nvinfo : EIATTR_KPARAM_INFO
	.align		4
.L_21:
        /*0068*/ 	.byte	0x04, 0x17
        /*006a*/ 	.short	(.L_23 - .L_22)
.L_22:
        /*006c*/ 	.word	0x00000000
        /*0070*/ 	.short	0x0000
        /*0072*/ 	.short	0x0000
        /*0074*/ 	.byte	0x00, 0xf4, 0x21, 0x00


	//----- nvinfo : EIATTR_SPARSE_MMA_MASK
	.align		4
.L_23:
        /*0078*/ 	.byte	0x03, 0x50
        /*007a*/ 	.short	0x0000


	//----- nvinfo : EIATTR_MAXREG_COUNT
	.align		4
        /*007c*/ 	.byte	0x03, 0x1b
        /*007e*/ 	.short	0x00ff


	//----- nvinfo : EIATTR_EXIT_INSTR_OFFSETS
	.align		4
        /*0080*/ 	.byte	0x04, 0x1c
        /*0082*/ 	.short	(.L_25 - .L_24)


	//   ....[0]....
.L_24:
        /*0084*/ 	.word	0x00000b40


	//----- nvinfo : EIATTR_REQNTID
	.align		4
.L_25:
        /*0088*/ 	.byte	0x04, 0x10
        /*008a*/ 	.short	(.L_27 - .L_26)
.L_26:
        /*008c*/ 	.word	0x00000080
        /*0090*/ 	.word	0x00000001
        /*0094*/ 	.word	0x00000001


	//----- nvinfo : EIATTR_CBANK_PARAM_SIZE
	.align		4
.L_27:
        /*0098*/ 	.byte	0x03, 0x19
        /*009a*/ 	.short	0x0034


	//----- nvinfo : EIATTR_PARAM_CBANK
	.align		4
        /*009c*/ 	.byte	0x04, 0x0a
        /*009e*/ 	.short	(.L_29 - .L_28)
	.align		4
.L_28:
        /*00a0*/ 	.word	index@(.nv.constant0.triton_poi_fused__unsafe_index_add_mul_sub_32)
        /*00a4*/ 	.short	0x0210
        /*00a6*/ 	.short	0x0034


	//----- nvinfo : EIATTR_SW_WAR
	.align		4
.L_29:
        /*00a8*/ 	.byte	0x04, 0x36
        /*00aa*/ 	.short	(.L_31 - .L_30)
.L_30:
        /*00ac*/ 	.word	0x00000008
.L_31:


//--------------------- .nv.callgraph             --------------------------
	.section	.nv.callgraph,"",@"SHT_CUDA_CALLGRAPH"
	.align	4
	.sectionentsize	8
	.align		4
        /*0000*/ 	.word	0x00000000
	.align		4
        /*0004*/ 	.word	0xffffffff
	.align		4
        /*0008*/ 	.word	0x00000000
	.align		4
        /*000c*/ 	.word	0xfffffffe
	.align		4
        /*0010*/ 	.word	0x00000000
	.align		4
        /*0014*/ 	.word	0xfffffffd
	.align		4
        /*0018*/ 	.word	0x00000000
	.align		4
        /*001c*/ 	.word	0xfffffffc


//--------------------- .text.triton_poi_fused__unsafe_index_add_mul_sub_32 --------------------------
	.section	.text.triton_poi_fused__unsafe_index_add_mul_sub_32,"ax",@progbits
	.align	128
        .global         triton_poi_fused__unsafe_index_add_mul_sub_32
        .type           triton_poi_fused__unsafe_index_add_mul_sub_32,@function
        .size           triton_poi_fused__unsafe_index_add_mul_sub_32,(.L_x_1 - triton_poi_fused__unsafe_index_add_mul_sub_32)
        .other          triton_poi_fused__unsafe_index_add_mul_sub_32,@"STO_CUDA_ENTRY STV_DEFAULT"
triton_poi_fused__unsafe_index_add_mul_sub_32:
.text.triton_poi_fused__unsafe_index_add_mul_sub_32:
[----:B------:R-:W-:Y:S01]  /*0000*/  LDC R1, c[0x0][0x28] ;  /* 0x00000a00ff017b82 */ /* 0x000fe20000000800 */
[----:B------:R-:W1:Y:S07]  /*0010*/  S2R R0, SR_TID.X ;  /* 0x0000000000007919 */ /* 0x000e6e0000002100 */
[----:B------:R-:W2:Y:S01]  /*0020*/  LDC.64 R4, c[0x0][0x210] ;  /* 0x00008400ff047b82 */ /* 0x000ea20000000a00 */
[----:B------:R-:W-:Y:S01]  /*0030*/  ULDC.64 UR4, c[0x0][0x208] ;  /* 0x0000820000047ab9 */ /* 0x000fe20000000a00 */
[----:B------:R-:W-:Y:S01]  /*0040*/  ULDC.64 UR6, c[0x0][0x220] ;  /* 0x0000880000067ab9 */ /* 0x000fe20000000a00 */
[----:B------:R-:W3:Y:S05]  /*0050*/  S2R R3, SR_CTAID.X ;  /* 0x0000000000037919 */ /* 0x000eea0000002500 */
[----:B------:R-:W4:Y:S01]  /*0060*/  LDC.64 R26, c[0x0][0x218] ;  /* 0x00008600ff1a7b82 */ /* 0x000f220000000a00 */
[----:B-1----:R-:W-:Y:S01]  /*0070*/  IMAD.SHL.U32 R0, R0, 0x4, RZ ;  /* 0x0000000400007824 */ /* 0x002fe200078e00ff */
[----:B---3--:R-:W-:-:S04]  /*0080*/  SHF.R.S32.HI R18, RZ, 0x15, R3 ;  /* 0x00000015ff127819 */ /* 0x008fc80000011403 */
[----:B------:R-:W-:Y:S02]  /*0090*/  LOP3.LUT R0, R0, 0x1fc, RZ, 0xc0, !PT ;  /* 0x000001fc00007812 */ /* 0x000fe400078ec0ff */
[----:B------:R-:W-:-:S03]  /*00a0*/  SGXT R18, R18, 0x1 ;  /* 0x000000011212781a */ /* 0x000fc60000000200 */
[----:B------:R-:W-:-:S04]  /*00b0*/  IMAD R3, R3, 0x400, R0 ;  /* 0x0000040003037824 */ /* 0x000fc800078e0200 */
[----:B------:R-:W-:Y:S01]  /*00c0*/  VIADD R17, R3, 0x200 ;  /* 0x0000020003117836 */ /* 0x000fe20000000000 */
[----:B------:R-:W-:-:S04]  /*00d0*/  SHF.R.S32.HI R0, RZ, 0x1f, R3 ;  /* 0x0000001fff007819 */ /* 0x000fc80000011403 */
[----:B------:R-:W-:Y:S02]  /*00e0*/  LEA.HI R6, R18, R17, RZ, 0x6 ;  /* 0x0000001112067211 */ /* 0x000fe400078f30ff */
[----:B------:R-:W-:Y:S02]  /*00f0*/  LEA.HI R0, R0, R3, RZ, 0x6 ;  /* 0x0000000300007211 */ /* 0x000fe400078f30ff */
[----:B------:R-:W-:Y:S02]  /*0100*/  SHF.R.S32.HI R6, RZ, 0x6, R6 ;  /* 0x00000006ff067819 */ /* 0x000fe40000011406 */
[----:B------:R-:W-:Y:S02]  /*0110*/  SHF.R.S32.HI R2, RZ, 0x6, R0 ;  /* 0x00000006ff027819 */ /* 0x000fe40000011400 */
[----:B------:R-:W-:Y:S02]  /*0120*/  LEA.HI R8, R6, R6, RZ, 0x6 ;  /* 0x0000000606087211 */ /* 0x000fe400078f30ff */
[----:B------:R-:W-:-:S02]  /*0130*/  LEA.HI R7, R2, R2, RZ, 0x6 ;  /* 0x0000000202077211 */ /* 0x000fc400078f30ff */
[----:B------:R-:W-:Y:S02]  /*0140*/  LOP3.LUT R9, R8, 0xffffffc0, RZ, 0xc0, !PT ;  /* 0xffffffc008097812 */ /* 0x000fe400078ec0ff */
[----:B------:R-:W-:Y:S02]  /*0150*/  LOP3.LUT R7, R7, 0xffffffc0, RZ, 0xc0, !PT ;  /* 0xffffffc007077812 */ /* 0x000fe400078ec0ff */
[----:B------:R-:W-:Y:S01]  /*0160*/  LOP3.LUT R16, R0, 0xffffffc0, RZ, 0xc0, !PT ;  /* 0xffffffc000107812 */ /* 0x000fe200078ec0ff */
[----:B------:R-:W-:Y:S02]  /*0170*/  IMAD.IADD R9, R6, 0x1, -R9 ;  /* 0x0000000106097824 */ /* 0x000fe400078e0a09 */
[----:B------:R-:W-:Y:S02]  /*0180*/  IMAD.IADD R7, R2, 0x1, -R7 ;  /* 0x0000000102077824 */ /* 0x000fe400078e0a07 */
[--C-:B--2---:R-:W-:Y:S02]  /*0190*/  IMAD.WIDE R10, R9, 0x8, R4.reuse ;  /* 0x00000008090a7825 */ /* 0x104fe400078e0204 */
[----:B------:R-:W1:Y:S02]  /*01a0*/  LDC.64 R8, c[0x0][0x228] ;  /* 0x00008a00ff087b82 */ /* 0x000e640000000a00 */
[----:B------:R-:W-:-:S02]  /*01b0*/  IMAD.WIDE R20, R7, 0x8, R4 ;  /* 0x0000000807147825 */ /* 0x000fc400078e0204 */
[----:B------:R-:W2:Y:S02]  /*01c0*/  LDG.E.EL.64 R10, desc[UR4][R10.64] ;  /* 0x000000040a0a7981 */ /* 0x000ea4000c2e1b00 */
[----:B------:R-:W-:Y:S02]  /*01d0*/  IMAD.IADD R16, R3, 0x1, -R16 ;  /* 0x0000000103107824 */ /* 0x000fe400078e0a10 */
[----:B------:R-:W3:Y:S02]  /*01e0*/  LDG.E.EL.64 R20, desc[UR4][R20.64] ;  /* 0x0000000414147981 */ /* 0x000ee4000c2e1b00 */
[----:B----4-:R-:W-:-:S06]  /*01f0*/  IMAD.WIDE R12, R16, 0x8, R26 ;  /* 0x00000008100c7825 */ /* 0x010fcc00078e021a */
[----:B------:R-:W4:Y:S01]  /*0200*/  LDG.E.EL.128 R12, desc[UR4][R12.64] ;  /* 0x000000040c0c7981 */ /* 0x000f22000c2e1d00 */
[----:B-1----:R-:W-:-:S06]  /*0210*/  IMAD.WIDE R4, R16, 0x8, R8 ;  /* 0x0000000810047825 */ /* 0x002fcc00078e0208 */
[----:B------:R-:W5:Y:S01]  /*0220*/  LDG.E.EL.128 R4, desc[UR4][R4.64] ;  /* 0x0000000404047981 */ /* 0x000f62000c2e1d00 */
[----:B------:R-:W-:-:S05]  /*0230*/  VIADD R25, R3, 0x2 ;  /* 0x0000000203197836 */ /* 0x000fca0000000000 */
[----:B------:R-:W-:-:S04]  /*0240*/  LEA.HI R0, R18, R25, RZ, 0x6 ;  /* 0x0000001912007211 */ /* 0x000fc800078f30ff */
[----:B------:R-:W-:-:S05]  /*0250*/  LOP3.LUT R0, R0, 0xffffffc0, RZ, 0xc0, !PT ;  /* 0xffffffc000007812 */ /* 0x000fca00078ec0ff */
[----:B------:R-:W-:Y:S01]  /*0260*/  IMAD.IADD R25, R25, 0x1, -R0 ;  /* 0x0000000119197824 */ /* 0x000fe200078e0a00 */
[----:B------:R-:W-:-:S04]  /*0270*/  LEA.HI R17, R18, R17, RZ, 0xc ;  /* 0x0000001112117211 */ /* 0x000fc800078f60ff */
[----:B------:R-:W-:Y:S02]  /*0280*/  SHF.R.S32.HI R17, RZ, 0xc, R17 ;  /* 0x0000000cff117819 */ /* 0x000fe40000011411 */
[----:B--2---:R-:W-:-:S04]  /*0290*/  SHF.R.U32.HI R23, RZ, 0x1a, R11 ;  /* 0x0000001aff177819 */ /* 0x004fc8000001160b */
[----:B------:R-:W-:Y:S02]  /*02a0*/  LOP3.LUT R23, R23, 0x20, RZ, 0xc0, !PT ;  /* 0x0000002017177812 */ /* 0x000fe400078ec0ff */
[----:B---3--:R-:W-:Y:S02]  /*02b0*/  SHF.R.U32.HI R19, RZ, 0x1a, R21 ;  /* 0x0000001aff137819 */ /* 0x008fe40000011615 */
[----:B------:R-:W-:Y:S02]  /*02c0*/  IADD3 R2, P1, R10, R23, RZ ;  /* 0x000000170a027210 */ /* 0x000fe40007f3e0ff */
[----:B------:R-:W-:-:S03]  /*02d0*/  LOP3.LUT R19, R19, 0x20, RZ, 0xc0, !PT ;  /* 0x0000002013137812 */ /* 0x000fc600078ec0ff */
[----:B------:R-:W-:Y:S01]  /*02e0*/  IMAD.X R11, RZ, RZ, R11, P1 ;  /* 0x000000ffff0b7224 */ /* 0x000fe200008e060b */
[----:B------:R-:W-:Y:S02]  /*02f0*/  IADD3 R19, P0, R20, R19, RZ ;  /* 0x0000001314137210 */ /* 0x000fe40007f1e0ff */
[----:B----4-:R-:W-:Y:S02]  /*0300*/  SHF.R.U32.HI R28, RZ, 0x18, R13 ;  /* 0x00000018ff1c7819 */ /* 0x010fe4000001160d */
[----:B------:R-:W-:Y:S01]  /*0310*/  SHF.L.U64.HI R0, R2, 0x7, R11 ;  /* 0x0000000702007819 */ /* 0x000fe2000001020b */
[----:B------:R-:W-:Y:S01]  /*0320*/  IMAD.X R20, RZ, RZ, R21, P0 ;  /* 0x000000ffff147224 */ /* 0x000fe200000e0615 */
[----:B------:R-:W-:Y:S01]  /*0330*/  LEA R29, P0, R12, UR6, 0x2 ;  /* 0x000000060c1d7c11 */ /* 0x000fe2000f8010ff */
[----:B------:R-:W-:Y:S01]  /*0340*/  IMAD.SHL.U32 R2, R2, 0x80, RZ ;  /* 0x0000008002027824 */ /* 0x000fe200078e00ff */
[----:B------:R-:W-:Y:S02]  /*0350*/  LOP3.LUT R28, R28, 0x80, RZ, 0xc0, !PT ;  /* 0x000000801c1c7812 */ /* 0x000fe400078ec0ff */
[----:B------:R-:W-:-:S02]  /*0360*/  LEA.HI.X R13, R12, UR7, R13, 0x2, P0 ;  /* 0x000000070c0d7c11 */ /* 0x000fc400080f140d */
[----:B------:R-:W-:Y:S01]  /*0370*/  IADD3 R22, P2, P3, R2, R29, R28 ;  /* 0x0000001d02167210 */ /* 0x000fe20007b5e01c */
[C---:B------:R-:W-:Y:S01]  /*0380*/  IMAD.SHL.U32 R10, R19.reuse, 0x80, RZ ;  /* 0x00000080130a7824 */ /* 0x040fe200078e00ff */
[----:B------:R-:W-:Y:S02]  /*0390*/  SHF.L.U64.HI R11, R19, 0x7, R20 ;  /* 0x00000007130b7819 */ /* 0x000fe40000010214 */
[----:B------:R-:W-:Y:S02]  /*03a0*/  IADD3.X R23, R0, R13, RZ, P2, P3 ;  /* 0x0000000d00177210 */ /* 0x000fe400017e64ff */
[----:B------:R-:W-:Y:S02]  /*03b0*/  SHF.R.U32.HI R19, RZ, 0x18, R15 ;  /* 0x00000018ff137819 */ /* 0x000fe4000001160f */
[----:B------:R-:W-:Y:S01]  /*03c0*/  LEA R12, P2, R14, UR6, 0x2 ;  /* 0x000000060e0c7c11 */ /* 0x000fe2000f8410ff */
[----:B------:R-:W-:Y:S01]  /*03d0*/  IMAD.SHL.U32 R20, R17, 0x400, RZ ;  /* 0x0000040011147824 */ /* 0x000fe200078e00ff */
[----:B------:R-:W-:-:S02]  /*03e0*/  IADD3 R28, P0, P1, R10, R29, R28 ;  /* 0x0000001d0a1c7210 */ /* 0x000fc4000791e01c */
[----:B------:R-:W-:Y:S02]  /*03f0*/  LEA.HI R17, R18, R3, RZ, 0xc ;  /* 0x0000000312117211 */ /* 0x000fe400078f60ff */
[----:B------:R-:W-:Y:S02]  /*0400*/  LOP3.LUT R19, R19, 0x80, RZ, 0xc0, !PT ;  /* 0x0000008013137812 */ /* 0x000fe400078ec0ff */
[----:B------:R-:W-:Y:S02]  /*0410*/  LEA.HI.X R14, R14, UR7, R15, 0x2, P2 ;  /* 0x000000070e0e7c11 */ /* 0x000fe400090f140f */
[----:B-----5:R-:W-:Y:S02]  /*0420*/  SHF.R.U32.HI R15, RZ, 0x18, R5 ;  /* 0x00000018ff0f7819 */ /* 0x020fe40000011605 */
[----:B------:R-:W-:Y:S02]  /*0430*/  IADD3 R18, P5, P4, R10, R12, R19 ;  /* 0x0000000c0a127210 */ /* 0x000fe40007cbe013 */
[----:B------:R-:W-:-:S02]  /*0440*/  SHF.R.S32.HI R17, RZ, 0xc, R17 ;  /* 0x0000000cff117819 */ /* 0x000fc40000011411 */
[----:B------:R-:W-:Y:S02]  /*0450*/  IADD3.X R29, R11, R13, RZ, P0, P1 ;  /* 0x0000000d0b1d7210 */ /* 0x000fe400007e24ff */
[----:B------:R-:W-:Y:S02]  /*0460*/  LOP3.LUT R13, R15, 0x80, RZ, 0xc0, !PT ;  /* 0x000000800f0d7812 */ /* 0x000fe400078ec0ff */
[----:B------:R-:W-:Y:S02]  /*0470*/  LEA R15, P0, R4, UR6, 0x2 ;  /* 0x00000006040f7c11 */ /* 0x000fe4000f8010ff */
[----:B------:R-:W-:Y:S01]  /*0480*/  IADD3 R12, P3, P2, R2, R12, R19 ;  /* 0x0000000c020c7210 */ /* 0x000fe20007a7e013 */
[----:B------:R-:W-:Y:S01]  /*0490*/  IMAD.SHL.U32 R21, R17, 0x400, RZ ;  /* 0x0000040011157824 */ /* 0x000fe200078e00ff */
[----:B------:R-:W-:Y:S02]  /*04a0*/  IADD3.X R19, R11, R14, RZ, P5, P4 ;  /* 0x0000000e0b137210 */ /* 0x000fe40002fe84ff */
[----:B------:R-:W-:-:S02]  /*04b0*/  LEA.HI.X R5, R4, UR7, R5, 0x2, P0 ;  /* 0x0000000704057c11 */ /* 0x000fc400080f1405 */
[----:B------:R-:W-:Y:S01]  /*04c0*/  IADD3 R30, P0, P1, R10, R15, R13 ;  /* 0x0000000f0a1e7210 */ /* 0x000fe2000791e00d */
[----:B------:R-:W-:-:S03]  /*04d0*/  IMAD.WIDE R18, R21, 0x4, R18 ;  /* 0x0000000415127825 */ /* 0x000fc600078e0212 */
[----:B------:R-:W-:Y:S02]  /*04e0*/  IADD3.X R31, R11, R5, RZ, P0, P1 ;  /* 0x000000050b1f7210 */ /* 0x000fe400007e24ff */
[----:B------:R-:W-:Y:S01]  /*04f0*/  IADD3 R4, P0, P1, R2, R15, R13 ;  /* 0x0000000f02047210 */ /* 0x000fe2000791e00d */
[----:B------:R1:W2:Y:S01]  /*0500*/  LDG.E.EL R24, desc[UR4][R18.64] ;  /* 0x0000000412187981 */ /* 0x0002a2000c2e1900 */
[----:B------:R-:W-:Y:S01]  /*0510*/  IADD3.X R13, R0, R14, RZ, P3, P2 ;  /* 0x0000000e000d7210 */ /* 0x000fe20001fe44ff */
[----:B------:R-:W-:Y:S01]  /*0520*/  IMAD.WIDE R22, R20, 0x4, R22 ;  /* 0x0000000414167825 */ /* 0x000fe200078e0216 */
[----:B------:R-:W-:-:S03]  /*0530*/  IADD3.X R5, R0, R5, RZ, P0, P1 ;  /* 0x0000000500057210 */ /* 0x000fc600007e24ff */
[C---:B------:R-:W-:Y:S02]  /*0540*/  IMAD.WIDE R12, R20.reuse, 0x4, R12 ;  /* 0x00000004140c7825 */ /* 0x040fe400078e020c */
[----:B------:R-:W3:Y:S01]  /*0550*/  LDG.E.EL R22, desc[UR4][R22.64] ;  /* 0x0000000416167981 */ /* 0x000ee2000c2e1900 */
[----:B-1----:R-:W1:Y:S01]  /*0560*/  LDC.64 R18, c[0x0][0x230] ;  /* 0x00008c00ff127b82 */ /* 0x002e620000000a00 */
[----:B------:R-:W-:-:S04]  /*0570*/  IMAD.WIDE R14, R20, 0x4, R4 ;  /* 0x00000004140e7825 */ /* 0x000fc800078e0204 */
[C---:B------:R-:W-:Y:S01]  /*0580*/  IMAD.WIDE R4, R25.reuse, 0x8, R8 ;  /* 0x0000000819047825 */ /* 0x040fe200078e0208 */
[----:B------:R-:W-:Y:S01]  /*0590*/  SHF.R.U32.HI R8, RZ, 0x18, R7 ;  /* 0x00000018ff087819 */ /* 0x000fe20000011607 */
[----:B------:R-:W3:Y:S04]  /*05a0*/  LDG.E.EL R9, desc[UR4][R14.64] ;  /* 0x000000040e097981 */ /* 0x000ee8000c2e1900 */
[----:B------:R4:W5:Y:S01]  /*05b0*/  LDG.E.EL R23, desc[UR4][R12.64] ;  /* 0x000000040c177981 */ /* 0x000962000c2e1900 */
[----:B------:R-:W-:Y:S01]  /*05c0*/  LOP3.LUT R8, R8, 0x80, RZ, 0xc0, !PT ;  /* 0x0000008008087812 */ /* 0x000fe200078ec0ff */
[----:B----4-:R-:W-:Y:S01]  /*05d0*/  IMAD.WIDE R12, R25, 0x8, R26 ;  /* 0x00000008190c7825 */ /* 0x010fe200078e021a */
[----:B------:R-:W-:-:S04]  /*05e0*/  LEA R25, P0, R6, UR6, 0x2 ;  /* 0x0000000606197c11 */ /* 0x000fc8000f8010ff */
[----:B------:R-:W-:Y:S02]  /*05f0*/  LEA.HI.X R7, R6, UR7, R7, 0x2, P0 ;  /* 0x0000000706077c11 */ /* 0x000fe400080f1407 */
[----:B------:R-:W-:Y:S01]  /*0600*/  IADD3 R14, P0, P1, R10, R25, R8 ;  /* 0x000000190a0e7210 */ /* 0x000fe2000791e008 */
[----:B------:R-:W-:-:S03]  /*0610*/  IMAD.WIDE R28, R21, 0x4, R28 ;  /* 0x00000004151c7825 */ /* 0x000fc600078e021c */
[----:B------:R-:W-:Y:S01]  /*0620*/  IADD3.X R15, R11, R7, RZ, P0, P1 ;  /* 0x000000070b0f7210 */ /* 0x000fe200007e24ff */
[----:B------:R-:W-:Y:S02]  /*0630*/  IMAD.WIDE R30, R21, 0x4, R30 ;  /* 0x00000004151e7825 */ /* 0x000fe400078e021e */
[----:B------:R-:W4:Y:S02]  /*0640*/  LDG.E.EL R28, desc[UR4][R28.64] ;  /* 0x000000041c1c7981 */ /* 0x000f24000c2e1900 */
[----:B-1----:R-:W-:-:S04]  /*0650*/  IMAD.WIDE R18, R16, 0x4, R18 ;  /* 0x0000000410127825 */ /* 0x002fc800078e0212 */
[----:B------:R-:W-:Y:S01]  /*0660*/  IMAD.WIDE R14, R21, 0x4, R14 ;  /* 0x00000004150e7825 */ /* 0x000fe200078e020e */
[----:B------:R-:W-:Y:S01]  /*0670*/  IADD3 R6, P0, P1, R2, R25, R8 ;  /* 0x0000001902067210 */ /* 0x000fe2000791e008 */
[----:B------:R-:W2:Y:S04]  /*0680*/  LDG.E.EL.128 R16, desc[UR4][R18.64] ;  /* 0x0000000412107981 */ /* 0x000ea8000c2e1d00 */
[----:B------:R-:W4:Y:S04]  /*0690*/  LDG.E.EL R29, desc[UR4][R30.64] ;  /* 0x000000041e1d7981 */ /* 0x000f28000c2e1900 */
[----:B------:R-:W2:Y:S01]  /*06a0*/  LDG.E.EL R25, desc[UR4][R14.64] ;  /* 0x000000040e197981 */ /* 0x000ea2000c2e1900 */
[----:B------:R-:W-:-:S03]  /*06b0*/  IADD3.X R7, R0, R7, RZ, P0, P1 ;  /* 0x0000000700077210 */ /* 0x000fc600007e24ff */
[----:B------:R-:W5:Y:S01]  /*06c0*/  LDG.E.EL.128 R12, desc[UR4][R12.64] ;  /* 0x000000040c0c7981 */ /* 0x000f62000c2e1d00 */
[----:B------:R-:W-:-:S05]  /*06d0*/  IMAD.WIDE R6, R20, 0x4, R6 ;  /* 0x0000000414067825 */ /* 0x000fca00078e0206 */
[----:B------:R-:W5:Y:S04]  /*06e0*/  LDG.E.EL R26, desc[UR4][R6.64] ;  /* 0x00000004061a7981 */ /* 0x000f68000c2e1900 */
[----:B------:R-:W5:Y:S01]  /*06f0*/  LDG.E.EL.128 R4, desc[UR4][R4.64] ;  /* 0x0000000404047981 */ /* 0x000f62000c2e1d00 */
[----:B---3--:R-:W-:Y:S01]  /*0700*/  FADD R9, -R22, R9 ;  /* 0x0000000916097221 */ /* 0x008fe20000000100 */
[----:B----4-:R-:W-:-:S04]  /*0710*/  FADD R29, -R28, R29 ;  /* 0x0000001d1c1d7221 */ /* 0x010fc80000000100 */
[C---:B--2---:R-:W-:Y:S01]  /*0720*/  FFMA R8, R16.reuse, R29, R28 ;  /* 0x0000001d10087223 */ /* 0x044fe2000000001c */
[----:B------:R-:W-:Y:S01]  /*0730*/  FFMA R16, R16, R9, R22 ;  /* 0x0000000910107223 */ /* 0x000fe20000000016 */
[--C-:B-----5:R-:W-:Y:S02]  /*0740*/  SHF.R.U32.HI R29, RZ, 0x18, R13.reuse ;  /* 0x00000018ff1d7819 */ /* 0x120fe4000001160d */
[C---:B------:R-:W-:Y:S02]  /*0750*/  LEA R28, P0, R12.reuse, UR6, 0x2 ;  /* 0x000000060c1c7c11 */ /* 0x040fe4000f8010ff */
[----:B------:R-:W-:Y:S02]  /*0760*/  LOP3.LUT R29, R29, 0x80, RZ, 0xc0, !PT ;  /* 0x000000801d1d7812 */ /* 0x000fe400078ec0ff */
[----:B------:R-:W-:Y:S02]  /*0770*/  LEA.HI.X R9, R12, UR7, R13, 0x2, P0 ;  /* 0x000000070c097c11 */ /* 0x000fe400080f140d */
[----:B------:R-:W-:-:S02]  /*0780*/  IADD3 R12, P0, P1, R10, R28, R29 ;  /* 0x0000001c0a0c7210 */ /* 0x000fc4000791e01d */
[----:B------:R-:W-:Y:S02]  /*0790*/  IADD3 R28, P2, P3, R2, R28, R29 ;  /* 0x0000001c021c7210 */ /* 0x000fe40007b5e01d */
[-C--:B------:R-:W-:Y:S02]  /*07a0*/  IADD3.X R13, R11, R9.reuse, RZ, P0, P1 ;  /* 0x000000090b0d7210 */ /* 0x080fe400007e24ff */
[----:B------:R-:W-:Y:S01]  /*07b0*/  IADD3.X R29, R0, R9, RZ, P2, P3 ;  /* 0x00000009001d7210 */ /* 0x000fe200017e64ff */
[----:B------:R-:W-:Y:S01]  /*07c0*/  FADD R9, -R24, R25 ;  /* 0x0000001918097221 */ /* 0x000fe20000000100 */
[----:B------:R-:W-:Y:S01]  /*07d0*/  FADD R26, -R23, R26 ;  /* 0x0000001a171a7221 */ /* 0x000fe20000000100 */
[----:B------:R-:W-:Y:S02]  /*07e0*/  SHF.R.U32.HI R25, RZ, 0x18, R15 ;  /* 0x00000018ff197819 */ /* 0x000fe4000001160f */
[C---:B------:R-:W-:Y:S01]  /*07f0*/  FFMA R9, R17.reuse, R9, R24 ;  /* 0x0000000911097223 */ /* 0x040fe20000000018 */
[----:B------:R-:W-:Y:S01]  /*0800*/  SHF.R.U32.HI R22, RZ, 0x18, R5 ;  /* 0x00000018ff167819 */ /* 0x000fe20000011605 */
[----:B------:R-:W-:Y:S01]  /*0810*/  FFMA R17, R17, R26, R23 ;  /* 0x0000001a11117223 */ /* 0x000fe20000000017 */
[----:B------:R-:W-:-:S02]  /*0820*/  LEA R24, P1, R4, UR6, 0x2 ;  /* 0x0000000604187c11 */ /* 0x000fc4000f8210ff */
[----:B------:R-:W-:Y:S02]  /*0830*/  LEA R23, P0, R14, UR6, 0x2 ;  /* 0x000000060e177c11 */ /* 0x000fe4000f8010ff */
[----:B------:R-:W-:Y:S02]  /*0840*/  LOP3.LUT R25, R25, 0x80, RZ, 0xc0, !PT ;  /* 0x0000008019197812 */ /* 0x000fe400078ec0ff */
[----:B------:R-:W-:Y:S02]  /*0850*/  LOP3.LUT R22, R22, 0x80, RZ, 0xc0, !PT ;  /* 0x0000008016167812 */ /* 0x000fe400078ec0ff */
[----:B------:R-:W-:Y:S02]  /*0860*/  LEA.HI.X R27, R4, UR7, R5, 0x2, P1 ;  /* 0x00000007041b7c11 */ /* 0x000fe400088f1405 */
[----:B------:R-:W-:Y:S02]  /*0870*/  LEA.HI.X R26, R14, UR7, R15, 0x2, P0 ;  /* 0x000000070e1a7c11 */ /* 0x000fe400080f140f */
[----:B------:R-:W-:-:S02]  /*0880*/  IADD3 R4, P2, P3, R10, R23, R25 ;  /* 0x000000170a047210 */ /* 0x000fc40007b5e019 */
[----:B------:R-:W-:Y:S02]  /*0890*/  IADD3 R14, P4, P5, R10, R24, R22 ;  /* 0x000000180a0e7210 */ /* 0x000fe40007d9e016 */
[C---:B------:R-:W-:Y:S02]  /*08a0*/  IADD3.X R5, R11.reuse, R26, RZ, P2, P3 ;  /* 0x0000001a0b057210 */ /* 0x040fe400017e64ff */
[----:B------:R-:W-:Y:S01]  /*08b0*/  IADD3.X R15, R11, R27, RZ, P4, P5 ;  /* 0x0000001b0b0f7210 */ /* 0x000fe200027ea4ff */
[----:B------:R-:W-:Y:S01]  /*08c0*/  IMAD.WIDE R4, R21, 0x4, R4 ;  /* 0x0000000415047825 */ /* 0x000fe200078e0204 */
[----:B------:R-:W-:-:S03]  /*08d0*/  IADD3 R22, P0, P1, R2, R24, R22 ;  /* 0x0000001802167210 */ /* 0x000fc6000791e016 */
[C---:B------:R-:W-:Y:S01]  /*08e0*/  IMAD.WIDE R14, R21.reuse, 0x4, R14 ;  /* 0x00000004150e7825 */ /* 0x040fe200078e020e */
[----:B------:R-:W-:Y:S01]  /*08f0*/  SHF.R.U32.HI R24, RZ, 0x18, R7 ;  /* 0x00000018ff187819 */ /* 0x000fe20000011607 */
[----:B------:R-:W2:Y:S02]  /*0900*/  LDG.E.EL R4, desc[UR4][R4.64] ;  /* 0x0000000404047981 */ /* 0x000ea4000c2e1900 */
[----:B------:R-:W-:-:S04]  /*0910*/  IMAD.WIDE R12, R21, 0x4, R12 ;  /* 0x00000004150c7825 */ /* 0x000fc800078e020c */
[----:B------:R-:W-:Y:S02]  /*0920*/  IMAD.WIDE R28, R20, 0x4, R28 ;  /* 0x00000004141c7825 */ /* 0x000fe400078e021c */
[----:B------:R-:W3:Y:S04]  /*0930*/  LDG.E.EL R12, desc[UR4][R12.64] ;  /* 0x000000040c0c7981 */ /* 0x000ee8000c2e1900 */
[----:B------:R1:W3:Y:S04]  /*0940*/  LDG.E.EL R5, desc[UR4][R14.64] ;  /* 0x000000040e057981 */ /* 0x0002e8000c2e1900 */
[----:B------:R4:W5:Y:S01]  /*0950*/  LDG.E.EL R13, desc[UR4][R28.64] ;  /* 0x000000041c0d7981 */ /* 0x000962000c2e1900 */
[----:B-1----:R-:W-:-:S02]  /*0960*/  LOP3.LUT R15, R24, 0x80, RZ, 0xc0, !PT ;  /* 0x00000080180f7812 */ /* 0x002fc400078ec0ff */
[----:B------:R-:W-:-:S04]  /*0970*/  LEA R14, P2, R6, UR6, 0x2 ;  /* 0x00000006060e7c11 */ /* 0x000fc8000f8410ff */
[----:B------:R-:W-:Y:S02]  /*0980*/  LEA.HI.X R6, R6, UR7, R7, 0x2, P2 ;  /* 0x0000000706067c11 */ /* 0x000fe400090f1407 */
[----:B------:R-:W-:Y:S02]  /*0990*/  IADD3 R10, P4, P5, R10, R14, R15 ;  /* 0x0000000e0a0a7210 */ /* 0x000fe40007d9e00f */
[C---:B------:R-:W-:Y:S02]  /*09a0*/  IADD3 R24, P2, P3, R2.reuse, R23, R25 ;  /* 0x0000001702187210 */ /* 0x040fe40007b5e019 */
[----:B------:R-:W-:Y:S02]  /*09b0*/  IADD3.X R11, R11, R6, RZ, P4, P5 ;  /* 0x000000060b0b7210 */ /* 0x000fe400027ea4ff */
[----:B----4-:R-:W-:Y:S02]  /*09c0*/  IADD3 R28, P4, P5, R2, R14, R15 ;  /* 0x0000000e021c7210 */ /* 0x010fe40007d9e00f */
[----:B------:R-:W-:-:S02]  /*09d0*/  IADD3.X R25, R0, R26, RZ, P2, P3 ;  /* 0x0000001a00197210 */ /* 0x000fc400017e64ff */
[C---:B------:R-:W-:Y:S02]  /*09e0*/  IADD3.X R23, R0.reuse, R27, RZ, P0, P1 ;  /* 0x0000001b00177210 */ /* 0x040fe400007e24ff */
[----:B------:R-:W-:Y:S01]  /*09f0*/  IADD3.X R29, R0, R6, RZ, P4, P5 ;  /* 0x00000006001d7210 */ /* 0x000fe200027ea4ff */
[----:B------:R-:W-:Y:S02]  /*0a00*/  IMAD.WIDE R6, R21, 0x4, R10 ;  /* 0x0000000415067825 */ /* 0x000fe400078e020a */
[----:B------:R-:W1:Y:S02]  /*0a10*/  LDC.64 R10, c[0x0][0x238] ;  /* 0x00008e00ff0a7b82 */ /* 0x000e640000000a00 */
[C---:B------:R-:W-:Y:S02]  /*0a20*/  IMAD.WIDE R24, R20.reuse, 0x4, R24 ;  /* 0x0000000414187825 */ /* 0x040fe400078e0218 */
[----:B------:R-:W2:Y:S02]  /*0a30*/  LDG.E.EL R7, desc[UR4][R6.64] ;  /* 0x0000000406077981 */ /* 0x000ea4000c2e1900 */
[----:B------:R-:W-:-:S02]  /*0a40*/  IMAD.WIDE R22, R20, 0x4, R22 ;  /* 0x0000000414167825 */ /* 0x000fc400078e0216 */
[----:B------:R-:W4:Y:S02]  /*0a50*/  LDG.E.EL R24, desc[UR4][R24.64] ;  /* 0x0000000418187981 */ /* 0x000f24000c2e1900 */
[----:B------:R-:W-:Y:S02]  /*0a60*/  IMAD.WIDE R28, R20, 0x4, R28 ;  /* 0x00000004141c7825 */ /* 0x000fe400078e021c */
[----:B------:R-:W5:Y:S04]  /*0a70*/  LDG.E.EL R22, desc[UR4][R22.64] ;  /* 0x0000000416167981 */ /* 0x000f68000c2e1900 */
[----:B------:R-:W4:Y:S01]  /*0a80*/  LDG.E.EL R29, desc[UR4][R28.64] ;  /* 0x000000041c1d7981 */ /* 0x000f22000c2e1900 */
[----:B-1----:R-:W-:-:S04]  /*0a90*/  IMAD.WIDE R2, R3, 0x4, R10 ;  /* 0x0000000403027825 */ /* 0x002fc800078e020a */
[----:B---3--:R-:W-:-:S04]  /*0aa0*/  FADD R5, -R12, R5 ;  /* 0x000000050c057221 */ /* 0x008fc80000000100 */
[----:B------:R-:W-:Y:S01]  /*0ab0*/  FFMA R10, R18, R5, R12 ;  /* 0x00000005120a7223 */ /* 0x000fe2000000000c */
[----:B--2---:R-:W-:-:S04]  /*0ac0*/  FADD R11, -R4, R7 ;  /* 0x00000007040b7221 */ /* 0x004fc80000000100 */
[----:B------:R-:W-:Y:S01]  /*0ad0*/  FFMA R11, R19, R11, R4 ;  /* 0x0000000b130b7223 */ /* 0x000fe20000000004 */
[----:B-----5:R-:W-:Y:S01]  /*0ae0*/  FADD R0, -R13, R22 ;  /* 0x000000160d007221 */ /* 0x020fe20000000100 */
[----:B----4-:R-:W-:-:S03]  /*0af0*/  FADD R15, -R24, R29 ;  /* 0x0000001d180f7221 */ /* 0x010fc60000000100 */
[----:B------:R-:W-:Y:S01]  /*0b00*/  FFMA R18, R18, R0, R13 ;  /* 0x0000000012127223 */ /* 0x000fe2000000000d */
[----:B------:R-:W-:Y:S01]  /*0b10*/  FFMA R19, R19, R15, R24 ;  /* 0x0000000f13137223 */ /* 0x000fe20000000018 */
[----:B------:R-:W-:Y:S04]  /*0b20*/  STG.E.128 desc[UR4][R2.64], R8 ;  /* 0x0000000802007986 */ /* 0x000fe8000c101d04 */
[----:B------:R-:W-:Y:S01]  /*0b30*/  STG.E.128 desc[UR4][R2.64+0x800], R16 ;  /* 0x0008001002007986 */ /* 0x000fe2000c101d04 */
[----:B------:R-:W-:Y:S05]  /*0b40*/  EXIT ;  /* 0x000000000000794d */ /* 0x000fea0003800000 */
.L_x_0:
[----:B------:R-:W-:-:S00]  /*0b50*/  BRA `(.L_x_0) ;  /* 0xfffffffc00fc7947 */ /* 0x000fc0000383ffff */
[----:B------:R-:W-:-:S00]  /*0b60*/  NOP ;  /* 0x0000000000007918 */ /* 0x000fc00000000000 */
        /* <DEDUP_REMOVED lines=9> */
.L_x_1:


//--------------------- .nv.constant0.triton_poi_fused__unsafe_index_add_mul_sub_32 --------------------------
	.section	.nv.constant0.triton_poi_fused__unsafe_index_add_mul_sub_32,"a",@progbits
	.sectionflags	@""
	.align	4
.nv.constant0.triton_poi_fused__unsafe_index_add_mul_sub_32:
	.zero		580
